//
// Generated by NVIDIA NVVM Compiler
//
// Compiler Build ID: CL-36424714
// Cuda compilation tools, release 13.0, V13.0.88
// Based on NVVM 20.0.0
//

.version 9.0
.target sm_100
.address_size 64

	// .globl	_Z23Blelloch_Exclusive_ScanPxS_
// _ZZ23Blelloch_Exclusive_ScanPxS_E8sh_array has been demoted

.visible .entry _Z23Blelloch_Exclusive_ScanPxS_(
	.param .u64 .ptr .align 1 _Z23Blelloch_Exclusive_ScanPxS__param_0,
	.param .u64 .ptr .align 1 _Z23Blelloch_Exclusive_ScanPxS__param_1
)
{
	.reg .pred 	%p<42>;
	.reg .b32 	%r<19>;
	.reg .b64 	%rd<53>;
	// demoted variable
	.shared .align 8 .b8 _ZZ23Blelloch_Exclusive_ScanPxS_E8sh_array[8192];
	ld.param.u64 	%rd23, [_Z23Blelloch_Exclusive_ScanPxS__param_0];
	ld.param.u64 	%rd22, [_Z23Blelloch_Exclusive_ScanPxS__param_1];
	cvta.to.global.u64 	%rd24, %rd23;
	mov.u32 	%r1, %ctaid.x;
	mov.u32 	%r15, %ntid.x;
	mov.u32 	%r2, %tid.x;
	mad.lo.s32 	%r16, %r1, %r15, %r2;
	mul.wide.s32 	%rd25, %r16, 8;
	add.s64 	%rd1, %rd24, %rd25;
	ld.global.u64 	%rd26, [%rd1];
	shl.b32 	%r17, %r2, 3;
	mov.u32 	%r18, _ZZ23Blelloch_Exclusive_ScanPxS_E8sh_array;
	add.s32 	%r3, %r18, %r17;
	st.shared.u64 	[%r3], %rd26;
	bar.sync 	0;
	add.s32 	%r4, %r2, 1;
	and.b32  	%r5, %r2, 1;
	setp.eq.s32 	%p1, %r5, 0;
	@%p1 bra 	$L__BB0_3;
	ld.shared.u64 	%rd27, [%r3];
	ld.shared.u64 	%rd2, [%r3+-8];
	setp.ge.s64 	%p2, %rd27, %rd2;
	@%p2 bra 	$L__BB0_3;
	st.shared.u64 	[%r3], %rd2;
$L__BB0_3:
	bar.sync 	0;
	and.b32  	%r6, %r4, 3;
	setp.ne.s32 	%p3, %r6, 0;
	@%p3 bra 	$L__BB0_6;
	ld.shared.u64 	%rd28, [%r3];
	ld.shared.u64 	%rd3, [%r3+-16];
	setp.ge.s64 	%p4, %rd28, %rd3;
	@%p4 bra 	$L__BB0_6;
	st.shared.u64 	[%r3], %rd3;
$L__BB0_6:
	bar.sync 	0;
	and.b32  	%r7, %r4, 7;
	setp.ne.s32 	%p5, %r7, 0;
	@%p5 bra 	$L__BB0_9;
	ld.shared.u64 	%rd29, [%r3];
	ld.shared.u64 	%rd4, [%r3+-32];
	setp.ge.s64 	%p6, %rd29, %rd4;
	@%p6 bra 	$L__BB0_9;
	st.shared.u64 	[%r3], %rd4;
$L__BB0_9:
	bar.sync 	0;
	and.b32  	%r8, %r4, 15;
	setp.ne.s32 	%p7, %r8, 0;
	@%p7 bra 	$L__BB0_12;
	ld.shared.u64 	%rd30, [%r3];
	ld.shared.u64 	%rd5, [%r3+-64];
	setp.ge.s64 	%p8, %rd30, %rd5;
	@%p8 bra 	$L__BB0_12;
	st.shared.u64 	[%r3], %rd5;
$L__BB0_12:
	bar.sync 	0;
	and.b32  	%r9, %r4, 31;
	setp.ne.s32 	%p9, %r9, 0;
	@%p9 bra 	$L__BB0_15;
	ld.shared.u64 	%rd31, [%r3];
	ld.shared.u64 	%rd6, [%r3+-128];
	setp.ge.s64 	%p10, %rd31, %rd6;
	@%p10 bra 	$L__BB0_15;
	st.shared.u64 	[%r3], %rd6;
$L__BB0_15:
	bar.sync 	0;
	and.b32  	%r10, %r4, 63;
	setp.ne.s32 	%p11, %r10, 0;
	@%p11 bra 	$L__BB0_18;
	ld.shared.u64 	%rd32, [%r3];
	ld.shared.u64 	%rd7, [%r3+-256];
	setp.ge.s64 	%p12, %rd32, %rd7;
	@%p12 bra 	$L__BB0_18;
	st.shared.u64 	[%r3], %rd7;
$L__BB0_18:
	bar.sync 	0;
	and.b32  	%r11, %r4, 127;
	setp.ne.s32 	%p13, %r11, 0;
	@%p13 bra 	$L__BB0_21;
	ld.shared.u64 	%rd33, [%r3];
	ld.shared.u64 	%rd8, [%r3+-512];
	setp.ge.s64 	%p14, %rd33, %rd8;
	@%p14 bra 	$L__BB0_21;
	st.shared.u64 	[%r3], %rd8;
$L__BB0_21:
	bar.sync 	0;
	and.b32  	%r12, %r4, 255;
	setp.ne.s32 	%p15, %r12, 0;
	@%p15 bra 	$L__BB0_24;
	ld.shared.u64 	%rd34, [%r3];
	ld.shared.u64 	%rd9, [%r3+-1024];
	setp.ge.s64 	%p16, %rd34, %rd9;
	@%p16 bra 	$L__BB0_24;
	st.shared.u64 	[%r3], %rd9;
$L__BB0_24:
	bar.sync 	0;
	and.b32  	%r13, %r4, 511;
	setp.ne.s32 	%p17, %r13, 0;
	@%p17 bra 	$L__BB0_27;
	ld.shared.u64 	%rd35, [%r3];
	ld.shared.u64 	%rd10, [%r3+-2048];
	setp.ge.s64 	%p18, %rd35, %rd10;
	@%p18 bra 	$L__BB0_27;
	st.shared.u64 	[%r3], %rd10;
$L__BB0_27:
	bar.sync 	0;
	and.b32  	%r14, %r4, 1023;
	setp.ne.s32 	%p19, %r14, 0;
	@%p19 bra 	$L__BB0_30;
	ld.shared.u64 	%rd36, [%r3];
	ld.shared.u64 	%rd11, [%r3+-4096];
	setp.ge.s64 	%p20, %rd36, %rd11;
	@%p20 bra 	$L__BB0_30;
	st.shared.u64 	[%r3], %rd11;
$L__BB0_30:
	bar.sync 	0;
	setp.ne.s32 	%p21, %r2, 1023;
	@%p21 bra 	$L__BB0_32;
	ld.shared.u64 	%rd37, [_ZZ23Blelloch_Exclusive_ScanPxS_E8sh_array+8184];
	cvta.to.global.u64 	%rd38, %rd22;
	mul.wide.u32 	%rd39, %r1, 8;
	add.s64 	%rd40, %rd38, %rd39;
	st.global.u64 	[%rd40], %rd37;
	mov.b64 	%rd41, 0;
	st.shared.u64 	[_ZZ23Blelloch_Exclusive_ScanPxS_E8sh_array+8184], %rd41;
$L__BB0_32:
	setp.ne.s32 	%p22, %r14, 0;
	bar.sync 	0;
	@%p22 bra 	$L__BB0_35;
	ld.shared.u64 	%rd12, [%r3+-4096];
	ld.shared.u64 	%rd42, [%r3];
	st.shared.u64 	[%r3+-4096], %rd42;
	setp.ge.s64 	%p23, %rd42, %rd12;
	@%p23 bra 	$L__BB0_35;
	st.shared.u64 	[%r3], %rd12;
$L__BB0_35:
	setp.ne.s32 	%p24, %r13, 0;
	bar.sync 	0;
	@%p24 bra 	$L__BB0_38;
	ld.shared.u64 	%rd13, [%r3+-2048];
	ld.shared.u64 	%rd43, [%r3];
	st.shared.u64 	[%r3+-2048], %rd43;
	setp.ge.s64 	%p25, %rd43, %rd13;
	@%p25 bra 	$L__BB0_38;
	st.shared.u64 	[%r3], %rd13;
$L__BB0_38:
	setp.ne.s32 	%p26, %r12, 0;
	bar.sync 	0;
	@%p26 bra 	$L__BB0_41;
	ld.shared.u64 	%rd14, [%r3+-1024];
	ld.shared.u64 	%rd44, [%r3];
	st.shared.u64 	[%r3+-1024], %rd44;
	setp.ge.s64 	%p27, %rd44, %rd14;
	@%p27 bra 	$L__BB0_41;
	st.shared.u64 	[%r3], %rd14;
$L__BB0_41:
	setp.ne.s32 	%p28, %r11, 0;
	bar.sync 	0;
	@%p28 bra 	$L__BB0_44;
	ld.shared.u64 	%rd15, [%r3+-512];
	ld.shared.u64 	%rd45, [%r3];
	st.shared.u64 	[%r3+-512], %rd45;
	setp.ge.s64 	%p29, %rd45, %rd15;
	@%p29 bra 	$L__BB0_44;
	st.shared.u64 	[%r3], %rd15;
$L__BB0_44:
	setp.ne.s32 	%p30, %r10, 0;
	bar.sync 	0;
	@%p30 bra 	$L__BB0_47;
	ld.shared.u64 	%rd16, [%r3+-256];
	ld.shared.u64 	%rd46, [%r3];
	st.shared.u64 	[%r3+-256], %rd46;
	setp.ge.s64 	%p31, %rd46, %rd16;
	@%p31 bra 	$L__BB0_47;
	st.shared.u64 	[%r3], %rd16;
$L__BB0_47:
	setp.ne.s32 	%p32, %r9, 0;
	bar.sync 	0;
	@%p32 bra 	$L__BB0_50;
	ld.shared.u64 	%rd17, [%r3+-128];
	ld.shared.u64 	%rd47, [%r3];
	st.shared.u64 	[%r3+-128], %rd47;
	setp.ge.s64 	%p33, %rd47, %rd17;
	@%p33 bra 	$L__BB0_50;
	st.shared.u64 	[%r3], %rd17;
$L__BB0_50:
	setp.ne.s32 	%p34, %r8, 0;
	bar.sync 	0;
	@%p34 bra 	$L__BB0_53;
	ld.shared.u64 	%rd18, [%r3+-64];
	ld.shared.u64 	%rd48, [%r3];
	st.shared.u64 	[%r3+-64], %rd48;
	setp.ge.s64 	%p35, %rd48, %rd18;
	@%p35 bra 	$L__BB0_53;
	st.shared.u64 	[%r3], %rd18;
$L__BB0_53:
	setp.ne.s32 	%p36, %r7, 0;
	bar.sync 	0;
	@%p36 bra 	$L__BB0_56;
	ld.shared.u64 	%rd19, [%r3+-32];
	ld.shared.u64 	%rd49, [%r3];
	st.shared.u64 	[%r3+-32], %rd49;
	setp.ge.s64 	%p37, %rd49, %rd19;
	@%p37 bra 	$L__BB0_56;
	st.shared.u64 	[%r3], %rd19;
$L__BB0_56:
	setp.ne.s32 	%p38, %r6, 0;
	bar.sync 	0;
	@%p38 bra 	$L__BB0_59;
	ld.shared.u64 	%rd20, [%r3+-16];
	ld.shared.u64 	%rd50, [%r3];
	st.shared.u64 	[%r3+-16], %rd50;
	setp.ge.s64 	%p39, %rd50, %rd20;
	@%p39 bra 	$L__BB0_59;
	st.shared.u64 	[%r3], %rd20;
$L__BB0_59:
	setp.eq.s32 	%p40, %r5, 0;
	bar.sync 	0;
	@%p40 bra 	$L__BB0_62;
	ld.shared.u64 	%rd21, [%r3+-8];
	ld.shared.u64 	%rd51, [%r3];
	st.shared.u64 	[%r3+-8], %rd51;
	setp.ge.s64 	%p41, %rd51, %rd21;
	@%p41 bra 	$L__BB0_62;
	st.shared.u64 	[%r3], %rd21;
$L__BB0_62:
	bar.sync 	0;
	ld.shared.u64 	%rd52, [%r3];
	st.global.u64 	[%rd1], %rd52;
	bar.sync 	0;
	ret;

}
	// .globl	_Z3AddPxS_
.visible .entry _Z3AddPxS_(
	.param .u64 .ptr .align 1 _Z3AddPxS__param_0,
	.param .u64 .ptr .align 1 _Z3AddPxS__param_1
)
{
	.reg .b32 	%r<5>;
	.reg .b64 	%rd<12>;

	ld.param.u64 	%rd1, [_Z3AddPxS__param_0];
	ld.param.u64 	%rd2, [_Z3AddPxS__param_1];
	cvta.to.global.u64 	%rd3, %rd1;
	cvta.to.global.u64 	%rd4, %rd2;
	mov.u32 	%r1, %ctaid.x;
	mov.u32 	%r2, %ntid.x;
	mov.u32 	%r3, %tid.x;
	mad.lo.s32 	%r4, %r1, %r2, %r3;
	mul.wide.u32 	%rd5, %r1, 8;
	add.s64 	%rd6, %rd4, %rd5;
	ld.global.u64 	%rd7, [%rd6];
	mul.wide.s32 	%rd8, %r4, 8;
	add.s64 	%rd9, %rd3, %rd8;
	ld.global.u64 	%rd10, [%rd9];
	add.s64 	%rd11, %rd10, %rd7;
	st.global.u64 	[%rd9], %rd11;
	bar.sync 	0;
	ret;

}


// ===== COMPILED SASS (sm_100) =====

	.target	sm_100

	.elftype	@"ET_EXEC"


//--------------------- .note.nv.tkinfo           --------------------------
	.section	.note.nv.tkinfo,"",@"SHT_NOTE"
	.sectionflags	@"SHF_NOTE_NV_TKINFO"
	.tkinfo
        /*0018*/ 	.word	0x00000002
        /*0030*/ 	.string	""
        /*0030*/ 	.string	"ptxas"
        /*0030*/ 	.string	"Cuda compilation tools, release 13.0, V13.0.88"
        /*0030*/ 	.string	"Build cuda_13.0.r13.0/compiler.36424714_0"
        /*0030*/ 	.string	"-arch sm_100 -m 64 "



//--------------------- .note.nv.cuinfo           --------------------------
	.section	.note.nv.cuinfo,"",@"SHT_NOTE"
	.sectionflags	@"SHF_NOTE_NV_CUINFO"
        /*0018*/ 	.short	0x0002
        /*001a*/ 	.short	0x0064
        /*001c*/ 	.short	0x0082
	.zero		2


//--------------------- .nv.info                  --------------------------
	.section	.nv.info,"",@"SHT_CUDA_INFO"
	.align	4


	//----- nvinfo : EIATTR_REGCOUNT
	.align		4
        /*0000*/ 	.byte	0x04, 0x2f
        /*0002*/ 	.short	(.L_1 - .L_0)
	.align		4
.L_0:
        /*0004*/ 	.word	index@(_Z23Blelloch_Exclusive_ScanPxS_)
        /*0008*/ 	.word	0x00000015


	//----- nvinfo : EIATTR_FRAME_SIZE
	.align		4
.L_1:
        /*000c*/ 	.byte	0x04, 0x11
        /*000e*/ 	.short	(.L_3 - .L_2)
	.align		4
.L_2:
        /*0010*/ 	.word	index@(_Z23Blelloch_Exclusive_ScanPxS_)
        /*0014*/ 	.word	0x00000000


	//----- nvinfo : EIATTR_REGCOUNT
	.align		4
.L_3:
        /*0018*/ 	.byte	0x04, 0x2f
        /*001a*/ 	.short	(.L_5 - .L_4)
	.align		4
.L_4:
        /*001c*/ 	.word	index@(_Z3AddPxS_)
        /*0020*/ 	.word	0x0000000c


	//----- nvinfo : EIATTR_FRAME_SIZE
	.align		4
.L_5:
        /*0024*/ 	.byte	0x04, 0x11
        /*0026*/ 	.short	(.L_7 - .L_6)
	.align		4
.L_6:
        /*0028*/ 	.word	index@(_Z3AddPxS_)
        /*002c*/ 	.word	0x00000000


	//----- nvinfo : EIATTR_MIN_STACK_SIZE
	.align		4
.L_7:
        /*0030*/ 	.byte	0x04, 0x12
        /*0032*/ 	.short	(.L_9 - .L_8)
	.align		4
.L_8:
        /*0034*/ 	.word	index@(_Z3AddPxS_)
        /*0038*/ 	.word	0x00000000


	//----- nvinfo : EIATTR_MIN_STACK_SIZE
	.align		4
.L_9:
        /*003c*/ 	.byte	0x04, 0x12
        /*003e*/ 	.short	(.L_11 - .L_10)
	.align		4
.L_10:
        /*0040*/ 	.word	index@(_Z23Blelloch_Exclusive_ScanPxS_)
        /*0044*/ 	.word	0x00000000
.L_11:


//--------------------- .nv.compat                --------------------------
	.section	.nv.compat,"",@"SHT_CUDA_COMPAT_INFO"
	.align	4
        /*0000*/ 	.byte	0x02, 0x09, 0x00, 0x00, 0x02, 0x02, 0x01, 0x00, 0x02, 0x05, 0x05, 0x00, 0x03, 0x07, 0x01, 0x01
        /*0010*/ 	.byte	0x02, 0x03, 0x00, 0x00, 0x02, 0x06, 0x01, 0x00, 0x04, 0x0b, 0x08, 0x00, 0x09, 0x00, 0x00, 0x00
        /*0020*/ 	.byte	0x00, 0x00, 0x00, 0x00


//--------------------- .nv.info._Z3AddPxS_       --------------------------
	.section	.nv.info._Z3AddPxS_,"",@"SHT_CUDA_INFO"
	.sectionflags	@""
	.align	4


	//----- nvinfo : EIATTR_CUDA_API_VERSION
	.align		4
        /*0000*/ 	.byte	0x04, 0x37
        /*0002*/ 	.short	(.L_13 - .L_12)
.L_12:
        /*0004*/ 	.word	0x00000082


	//----- nvinfo : EIATTR_KPARAM_INFO
	.align		4
.L_13:
        /*0008*/ 	.byte	0x04, 0x17
        /*000a*/ 	.short	(.L_15 - .L_14)
.L_14:
        /*000c*/ 	.word	0x00000000
        /*0010*/ 	.short	0x0001
        /*0012*/ 	.short	0x0008
        /*0014*/ 	.byte	0x00, 0xf5, 0x21, 0x00


	//----- nvinfo : EIATTR_KPARAM_INFO
	.align		4
.L_15:
        /*0018*/ 	.byte	0x04, 0x17
        /*001a*/ 	.short	(.L_17 - .L_16)
.L_16:
        /*001c*/ 	.word	0x00000000
        /*0020*/ 	.short	0x0000
        /*0022*/ 	.short	0x0000
        /*0024*/ 	.byte	0x00, 0xf5, 0x21, 0x00


	//----- nvinfo : EIATTR_SPARSE_MMA_MASK
	.align		4
.L_17:
        /*0028*/ 	.byte	0x03, 0x50
        /*002a*/ 	.short	0x0000


	//----- nvinfo : EIATTR_MAXREG_COUNT
	.align		4
        /*002c*/ 	.byte	0x03, 0x1b
        /*002e*/ 	.short	0x00ff


	//----- nvinfo : EIATTR_NUM_BARRIERS
	.align		4
        /*0030*/ 	.byte	0x02, 0x4c
        /*0032*/ 	.byte	0x01
	.zero		1


	//----- nvinfo : EIATTR_MERCURY_ISA_VERSION
	.align		4
        /*0034*/ 	.byte	0x03, 0x5f
        /*0036*/ 	.short	0x0101


	//----- nvinfo : EIATTR_VRC_CTA_INIT_COUNT
	.align		4
        /*0038*/ 	.byte	0x02, 0x4a
	.zero		1
	.zero		1


	//----- nvinfo : EIATTR_EXIT_INSTR_OFFSETS
	.align		4
        /*003c*/ 	.byte	0x04, 0x1c
        /*003e*/ 	.short	(.L_19 - .L_18)


	//   ....[0]....
.L_18:
        /*0040*/ 	.word	0x00000100


	//----- nvinfo : EIATTR_CBANK_PARAM_SIZE
	.align		4
.L_19:
        /*0044*/ 	.byte	0x03, 0x19
        /*0046*/ 	.short	0x0010


	//----- nvinfo : EIATTR_PARAM_CBANK
	.align		4
        /*0048*/ 	.byte	0x04, 0x0a
        /*004a*/ 	.short	(.L_21 - .L_20)
	.align		4
.L_20:
        /*004c*/ 	.word	index@(.nv.constant0._Z3AddPxS_)
        /*0050*/ 	.short	0x0380
        /*0052*/ 	.short	0x0010


	//----- nvinfo : EIATTR_SW_WAR
	.align		4
.L_21:
        /*0054*/ 	.byte	0x04, 0x36
        /*0056*/ 	.short	(.L_23 - .L_22)
.L_22:
        /*0058*/ 	.word	0x00000008
.L_23:


//--------------------- .nv.info._Z23Blelloch_Exclusive_ScanPxS_ --------------------------
	.section	.nv.info._Z23Blelloch_Exclusive_ScanPxS_,"",@"SHT_CUDA_INFO"
	.sectionflags	@""
	.align	4


	//----- nvinfo : EIATTR_CUDA_API_VERSION
	.align		4
        /*0000*/ 	.byte	0x04, 0x37
        /*0002*/ 	.short	(.L_25 - .L_24)
.L_24:
        /*0004*/ 	.word	0x00000082


	//----- nvinfo : EIATTR_KPARAM_INFO
	.align		4
.L_25:
        /*0008*/ 	.byte	0x04, 0x17
        /*000a*/ 	.short	(.L_27 - .L_26)
.L_26:
        /*000c*/ 	.word	0x00000000
        /*0010*/ 	.short	0x0001
        /*0012*/ 	.short	0x0008
        /*0014*/ 	.byte	0x00, 0xf5, 0x21, 0x00


	//----- nvinfo : EIATTR_KPARAM_INFO
	.align		4
.L_27:
        /*0018*/ 	.byte	0x04, 0x17
        /*001a*/ 	.short	(.L_29 - .L_28)
.L_28:
        /*001c*/ 	.word	0x00000000
        /*0020*/ 	.short	0x0000
        /*0022*/ 	.short	0x0000
        /*0024*/ 	.byte	0x00, 0xf5, 0x21, 0x00


	//----- nvinfo : EIATTR_SPARSE_MMA_MASK
	.align		4
.L_29:
        /*0028*/ 	.byte	0x03, 0x50
        /*002a*/ 	.short	0x0000


	//----- nvinfo : EIATTR_MAXREG_COUNT
	.align		4
        /*002c*/ 	.byte	0x03, 0x1b
        /*002e*/ 	.short	0x00ff


	//----- nvinfo : EIATTR_NUM_BARRIERS
	.align		4
        /*0030*/ 	.byte	0x02, 0x4c
        /*0032*/ 	.byte	0x01
	.zero		1


	//----- nvinfo : EIATTR_MERCURY_ISA_VERSION
	.align		4
        /*0034*/ 	.byte	0x03, 0x5f
        /*0036*/ 	.short	0x0101


	//----- nvinfo : EIATTR_VRC_CTA_INIT_COUNT
	.align		4
        /*0038*/ 	.byte	0x02, 0x4a
	.zero		1
	.zero		1


	//----- nvinfo : EIATTR_EXIT_INSTR_OFFSETS
	.align		4
        /*003c*/ 	.byte	0x04, 0x1c
        /*003e*/ 	.short	(.L_31 - .L_30)


	//   ....[0]....
.L_30:
        /*0040*/ 	.word	0x00000ec0


	//----- nvinfo : EIATTR_CRS_STACK_SIZE
	.align		4
.L_31:
        /*0044*/ 	.byte	0x04, 0x1e
        /*0046*/ 	.short	(.L_33 - .L_32)
.L_32:
        /*0048*/ 	.word	0x00000000


	//----- nvinfo : EIATTR_CBANK_PARAM_SIZE
	.align		4
.L_33:
        /*004c*/ 	.byte	0x03, 0x19
        /*004e*/ 	.short	0x0010


	//----- nvinfo : EIATTR_PARAM_CBANK
	.align		4
        /*0050*/ 	.byte	0x04, 0x0a
        /*0052*/ 	.short	(.L_35 - .L_34)
	.align		4
.L_34:
        /*0054*/ 	.word	index@(.nv.constant0._Z23Blelloch_Exclusive_ScanPxS_)
        /*0058*/ 	.short	0x0380
        /*005a*/ 	.short	0x0010


	//----- nvinfo : EIATTR_SW_WAR
	.align		4
.L_35:
        /*005c*/ 	.byte	0x04, 0x36
        /*005e*/ 	.short	(.L_37 - .L_36)
.L_36:
        /*0060*/ 	.word	0x00000008
.L_37:


//--------------------- .nv.callgraph             --------------------------
	.section	.nv.callgraph,"",@"SHT_CUDA_CALLGRAPH"
	.align	4
	.sectionentsize	8
	.align		4
        /*0000*/ 	.word	0x00000000
	.align		4
        /*0004*/ 	.word	0xffffffff
	.align		4
        /*0008*/ 	.word	0x00000000
	.align		4
        /*000c*/ 	.word	0xfffffffe
	.align		4
        /*0010*/ 	.word	0x00000000
	.align		4
        /*0014*/ 	.word	0xfffffffd
	.align		4
        /*0018*/ 	.word	0x00000000
	.align		4
        /*001c*/ 	.word	0xfffffffc


//--------------------- .text._Z3AddPxS_          --------------------------
	.section	.text._Z3AddPxS_,"ax",@progbits
	.align	128
        .global         _Z3AddPxS_
        .type           _Z3AddPxS_,@function
        .size           _Z3AddPxS_,(.L_x_42 - _Z3AddPxS_)
        .other          _Z3AddPxS_,@"STO_CUDA_ENTRY STV_DEFAULT"
_Z3AddPxS_:
.text._Z3AddPxS_:
[----:B------:R-:W-:Y:S01]  /*0000*/  LDC R1, c[0x0][0x37c] ;  /* 0x0000df00ff017b82 */ /* 0x000fe20000000800 */
[----:B------:R-:W0:Y:S07]  /*0010*/  S2R R9, SR_CTAID.X ;  /* 0x0000000000097919 */ /* 0x000e2e0000002500 */
[----:B------:R-:W0:Y:S01]  /*0020*/  LDC.64 R2, c[0x0][0x388] ;  /* 0x0000e200ff027b82 */ /* 0x000e220000000a00 */
[----:B------:R-:W1:Y:S01]  /*0030*/  LDCU UR6, c[0x0][0x360] ;  /* 0x00006c00ff0677ac */ /* 0x000e620008000800 */
[----:B------:R-:W1:Y:S01]  /*0040*/  S2R R0, SR_TID.X ;  /* 0x0000000000007919 */ /* 0x000e620000002100 */
[----:B------:R-:W2:Y:S05]  /*0050*/  LDCU.64 UR4, c[0x0][0x358] ;  /* 0x00006b00ff0477ac */ /* 0x000eaa0008000a00 */
[----:B------:R-:W3:Y:S01]  /*0060*/  LDC.64 R4, c[0x0][0x380] ;  /* 0x0000e000ff047b82 */ /* 0x000ee20000000a00 */
[----:B0-----:R-:W-:-:S04]  /*0070*/  IMAD.WIDE.U32 R2, R9, 0x8, R2 ;  /* 0x0000000809027825 */ /* 0x001fc800078e0002 */
[----:B-1----:R-:W-:Y:S02]  /*0080*/  IMAD R7, R9, UR6, R0 ;  /* 0x0000000609077c24 */ /* 0x002fe4000f8e0200 */
[----:B--2---:R-:W2:Y:S02]  /*0090*/  LDG.E.64 R2, desc[UR4][R2.64] ;  /* 0x0000000402027981 */ /* 0x004ea4000c1e1b00 */
[----:B---3--:R-:W-:-:S05]  /*00a0*/  IMAD.WIDE R4, R7, 0x8, R4 ;  /* 0x0000000807047825 */ /* 0x008fca00078e0204 */
[----:B------:R-:W2:Y:S02]  /*00b0*/  LDG.E.64 R6, desc[UR4][R4.64] ;  /* 0x0000000404067981 */ /* 0x000ea4000c1e1b00 */
[----:B--2---:R-:W-:-:S04]  /*00c0*/  IADD3 R6, P0, PT, R2, R6, RZ ;  /* 0x0000000602067210 */ /* 0x004fc80007f1e0ff */
[----:B------:R-:W-:-:S05]  /*00d0*/  IADD3.X R7, PT, PT, R3, R7, RZ, P0, !PT ;  /* 0x0000000703077210 */ /* 0x000fca00007fe4ff */
[----:B------:R-:W-:Y:S01]  /*00e0*/  STG.E.64 desc[UR4][R4.64], R6 ;  /* 0x0000000604007986 */ /* 0x000fe2000c101b04 */
[----:B------:R-:W-:Y:S06]  /*00f0*/  BAR.SYNC.DEFER_BLOCKING 0x0 ;  /* 0x0000000000007b1d */ /* 0x000fec0000010000 */
[----:B------:R-:W-:Y:S05]  /*0100*/  EXIT ;  /* 0x000000000000794d */ /* 0x000fea0003800000 */
.L_x_0:
[----:B------:R-:W-:-:S00]  /*0110*/  BRA `(.L_x_0) ;  /* 0xfffffffc00fc7947 */ /* 0x000fc0000383ffff */
[----:B------:R-:W-:-:S00]  /*0120*/  NOP ;  /* 0x0000000000007918 */ /* 0x000fc00000000000 */
        /* <DEDUP_REMOVED lines=13> */
.L_x_42:


//--------------------- .text._Z23Blelloch_Exclusive_ScanPxS_ --------------------------
	.section	.text._Z23Blelloch_Exclusive_ScanPxS_,"ax",@progbits
	.align	128
        .global         _Z23Blelloch_Exclusive_ScanPxS_
        .type           _Z23Blelloch_Exclusive_ScanPxS_,@function
        .size           _Z23Blelloch_Exclusive_ScanPxS_,(.L_x_43 - _Z23Blelloch_Exclusive_ScanPxS_)
        .other          _Z23Blelloch_Exclusive_ScanPxS_,@"STO_CUDA_ENTRY STV_DEFAULT"
_Z23Blelloch_Exclusive_ScanPxS_:
.text._Z23Blelloch_Exclusive_ScanPxS_:
[----:B------:R-:W-:Y:S01]  /*0000*/  LDC R1, c[0x0][0x37c] ;  /* 0x0000df00ff017b82 */ /* 0x000fe20000000800 */
[----:B------:R-:W0:Y:S07]  /*0010*/  S2R R0, SR_CTAID.X ;  /* 0x0000000000007919 */ /* 0x000e2e0000002500 */
[----:B------:R-:W1:Y:S01]  /*0020*/  LDC.64 R12, c[0x0][0x380] ;  /* 0x0000e000ff0c7b82 */ /* 0x000e620000000a00 */
[----:B------:R-:W0:Y:S01]  /*0030*/  LDCU UR4, c[0x0][0x360] ;  /* 0x00006c00ff0477ac */ /* 0x000e220008000800 */
[----:B------:R-:W0:Y:S01]  /*0040*/  S2R R9, SR_TID.X ;  /* 0x0000000000097919 */ /* 0x000e220000002100 */
[----:B------:R-:W2:Y:S01]  /*0050*/  LDCU.64 UR6, c[0x0][0x358] ;  /* 0x00006b00ff0677ac */ /* 0x000ea20008000a00 */
[----:B0-----:R-:W-:-:S04]  /*0060*/  IMAD R3, R0, UR4, R9 ;  /* 0x0000000400037c24 */ /* 0x001fc8000f8e0209 */
[----:B-1----:R-:W-:-:S05]  /*0070*/  IMAD.WIDE R12, R3, 0x8, R12 ;  /* 0x00000008030c7825 */ /* 0x002fca00078e020c */
[----:B--2---:R-:W2:Y:S01]  /*0080*/  LDG.E.64 R10, desc[UR6][R12.64] ;  /* 0x000000060c0a7981 */ /* 0x004ea2000c1e1b00 */
[----:B------:R-:W0:Y:S01]  /*0090*/  S2UR UR5, SR_CgaCtaId ;  /* 0x00000000000579c3 */ /* 0x000e220000008800 */
[----:B------:R-:W-:Y:S01]  /*00a0*/  UMOV UR4, 0x400 ;  /* 0x0000040000047882 */ /* 0x000fe20000000000 */
[C---:B------:R-:W-:Y:S01]  /*00b0*/  LOP3.LUT P0, R2, R9.reuse, 0x1, RZ, 0xc0, !PT ;  /* 0x0000000109027812 */ /* 0x040fe2000780c0ff */
[C---:B------:R-:W-:Y:S01]  /*00c0*/  VIADD R18, R9.reuse, 0x1 ;  /* 0x0000000109127836 */ /* 0x040fe20000000000 */
[----:B------:R-:W-:Y:S01]  /*00d0*/  BSSY.RECONVERGENT B0, `(.L_x_1) ;  /* 0x0000011000007945 */ /* 0x000fe20003800200 */
[----:B------:R-:W-:-:S03]  /*00e0*/  ISETP.NE.AND P6, PT, R9, 0x3ff, PT ;  /* 0x000003ff0900780c */ /* 0x000fc60003fc5270 */
[C---:B------:R-:W-:Y:S02]  /*00f0*/  LOP3.LUT P5, R3, R18.reuse, 0x3, RZ, 0xc0, !PT ;  /* 0x0000000312037812 */ /* 0x040fe400078ac0ff */
[C---:B------:R-:W-:Y:S02]  /*0100*/  LOP3.LUT P4, R4, R18.reuse, 0x7, RZ, 0xc0, !PT ;  /* 0x0000000712047812 */ /* 0x040fe4000788c0ff */
[C---:B------:R-:W-:Y:S02]  /*0110*/  LOP3.LUT P3, R5, R18.reuse, 0xf, RZ, 0xc0, !PT ;  /* 0x0000000f12057812 */ /* 0x040fe4000786c0ff */
[C---:B------:R-:W-:Y:S02]  /*0120*/  LOP3.LUT P2, R6, R18.reuse, 0x1f, RZ, 0xc0, !PT ;  /* 0x0000001f12067812 */ /* 0x040fe4000784c0ff */
[----:B------:R-:W-:Y:S01]  /*0130*/  LOP3.LUT P1, R7, R18, 0x3f, RZ, 0xc0, !PT ;  /* 0x0000003f12077812 */ /* 0x000fe2000782c0ff */
[----:B0-----:R-:W-:-:S06]  /*0140*/  ULEA UR4, UR5, UR4, 0x18 ;  /* 0x0000000405047291 */ /* 0x001fcc000f8ec0ff */
[----:B------:R-:W-:-:S05]  /*0150*/  LEA R8, R9, UR4, 0x3 ;  /* 0x0000000409087c11 */ /* 0x000fca000f8e18ff */
[----:B--2---:R0:W-:Y:S01]  /*0160*/  STS.64 [R8], R10 ;  /* 0x0000000a08007388 */ /* 0x0041e20000000a00 */
[----:B------:R-:W-:Y:S06]  /*0170*/  BAR.SYNC.DEFER_BLOCKING 0x0 ;  /* 0x0000000000007b1d */ /* 0x000fec0000010000 */
[----:B------:R-:W-:Y:S05]  /*0180*/  @!P0 BRA `(.L_x_2) ;  /* 0x0000000000148947 */ /* 0x000fea0003800000 */
[----:B0-----:R-:W-:Y:S04]  /*0190*/  LDS.64 R10, [R8] ;  /* 0x00000000080a7984 */ /* 0x001fe80000000a00 */
[----:B------:R-:W0:Y:S02]  /*01a0*/  LDS.64 R14, [R8+-0x8] ;  /* 0xfffff800080e7984 */ /* 0x000e240000000a00 */
[----:B0-----:R-:W-:-:S04]  /*01b0*/  ISETP.GE.U32.AND P0, PT, R10, R14, PT ;  /* 0x0000000e0a00720c */ /* 0x001fc80003f06070 */
[----:B------:R-:W-:-:S13]  /*01c0*/  ISETP.GE.AND.EX P0, PT, R11, R15, PT, P0 ;  /* 0x0000000f0b00720c */ /* 0x000fda0003f06300 */
[----:B------:R1:W-:Y:S02]  /*01d0*/  @!P0 STS.64 [R8], R14 ;  /* 0x0000000e08008388 */ /* 0x0003e40000000a00 */
.L_x_2:
[----:B------:R-:W-:Y:S05]  /*01e0*/  BSYNC.RECONVERGENT B0 ;  /* 0x0000000000007941 */ /* 0x000fea0003800200 */
.L_x_1:
[----:B------:R-:W-:Y:S01]  /*01f0*/  BAR.SYNC.DEFER_BLOCKING 0x0 ;  /* 0x0000000000007b1d */ /* 0x000fe20000010000 */
[----:B------:R-:W-:-:S05]  /*0200*/  LOP3.LUT P0, R9, R18, 0x7f, RZ, 0xc0, !PT ;  /* 0x0000007f12097812 */ /* 0x000fca000780c0ff */
[----:B------:R-:W-:Y:S04]  /*0210*/  BSSY.RECONVERGENT B0, `(.L_x_3) ;  /* 0x0000007000007945 */ /* 0x000fe80003800200 */
[----:B------:R-:W-:Y:S05]  /*0220*/  @P5 BRA `(.L_x_4) ;  /* 0x0000000000145947 */ /* 0x000fea0003800000 */
[----:B0-----:R-:W-:Y:S04]  /*0230*/  LDS.64 R10, [R8] ;  /* 0x00000000080a7984 */ /* 0x001fe80000000a00 */
[----:B-1----:R-:W0:Y:S02]  /*0240*/  LDS.64 R14, [R8+-0x10] ;  /* 0xfffff000080e7984 */ /* 0x002e240000000a00 */
[----:B0-----:R-:W-:-:S04]  /*0250*/  ISETP.GE.U32.AND P5, PT, R10, R14, PT ;  /* 0x0000000e0a00720c */ /* 0x001fc80003fa6070 */
[----:B------:R-:W-:-:S13]  /*0260*/  ISETP.GE.AND.EX P5, PT, R11, R15, PT, P5 ;  /* 0x0000000f0b00720c */ /* 0x000fda0003fa6350 */
[----:B------:R2:W-:Y:S02]  /*0270*/  @!P5 STS.64 [R8], R14 ;  /* 0x0000000e0800d388 */ /* 0x0005e40000000a00 */
.L_x_4:
[----:B------:R-:W-:Y:S05]  /*0280*/  BSYNC.RECONVERGENT B0 ;  /* 0x0000000000007941 */ /* 0x000fea0003800200 */
.L_x_3:
[----:B------:R-:W-:Y:S01]  /*0290*/  BAR.SYNC.DEFER_BLOCKING 0x0 ;  /* 0x0000000000007b1d */ /* 0x000fe20000010000 */
[----:B0-----:R-:W-:-:S05]  /*02a0*/  LOP3.LUT P5, R10, R18, 0xff, RZ, 0xc0, !PT ;  /* 0x000000ff120a7812 */ /* 0x001fca00078ac0ff */
[----:B------:R-:W-:Y:S04]  /*02b0*/  BSSY.RECONVERGENT B0, `(.L_x_5) ;  /* 0x0000007000007945 */ /* 0x000fe80003800200 */
[----:B------:R-:W-:Y:S05]  /*02c0*/  @P4 BRA `(.L_x_6) ;  /* 0x0000000000144947 */ /* 0x000fea0003800000 */
[----:B-12---:R-:W-:Y:S04]  /*02d0*/  LDS.64 R14, [R8] ;  /* 0x00000000080e7984 */ /* 0x006fe80000000a00 */
[----:B------:R-:W0:Y:S02]  /*02e0*/  LDS.64 R16, [R8+-0x20] ;  /* 0xffffe00008107984 */ /* 0x000e240000000a00 */
[----:B0-----:R-:W-:-:S04]  /*02f0*/  ISETP.GE.U32.AND P4, PT, R14, R16, PT ;  /* 0x000000100e00720c */ /* 0x001fc80003f86070 */
[----:B------:R-:W-:-:S13]  /*0300*/  ISETP.GE.AND.EX P4, PT, R15, R17, PT, P4 ;  /* 0x000000110f00720c */ /* 0x000fda0003f86340 */
[----:B------:R0:W-:Y:S02]  /*0310*/  @!P4 STS.64 [R8], R16 ;  /* 0x000000100800c388 */ /* 0x0001e40000000a00 */
.L_x_6:
[----:B------:R-:W-:Y:S05]  /*0320*/  BSYNC.RECONVERGENT B0 ;  /* 0x0000000000007941 */ /* 0x000fea0003800200 */
.L_x_5:
[----:B------:R-:W-:Y:S01]  /*0330*/  BAR.SYNC.DEFER_BLOCKING 0x0 ;  /* 0x0000000000007b1d */ /* 0x000fe20000010000 */
[----:B------:R-:W-:-:S05]  /*0340*/  LOP3.LUT P4, R11, R18, 0x1ff, RZ, 0xc0, !PT ;  /* 0x000001ff120b7812 */ /* 0x000fca000788c0ff */
[----:B------:R-:W-:Y:S04]  /*0350*/  BSSY.RECONVERGENT B0, `(.L_x_7) ;  /* 0x0000007000007945 */ /* 0x000fe80003800200 */
[----:B------:R-:W-:Y:S05]  /*0360*/  @P3 BRA `(.L_x_8) ;  /* 0x0000000000143947 */ /* 0x000fea0003800000 */
[----:B-12---:R-:W-:Y:S04]  /*0370*/  LDS.64 R14, [R8] ;  /* 0x00000000080e7984 */ /* 0x006fe80000000a00 */
[----:B0-----:R-:W0:Y:S02]  /*0380*/  LDS.64 R16, [R8+-0x40] ;  /* 0xffffc00008107984 */ /* 0x001e240000000a00 */
[----:B0-----:R-:W-:-:S04]  /*0390*/  ISETP.GE.U32.AND P3, PT, R14, R16, PT ;  /* 0x000000100e00720c */ /* 0x001fc80003f66070 */
[----:B------:R-:W-:-:S13]  /*03a0*/  ISETP.GE.AND.EX P3, PT, R15, R17, PT, P3 ;  /* 0x000000110f00720c */ /* 0x000fda0003f66330 */
[----:B------:R3:W-:Y:S02]  /*03b0*/  @!P3 STS.64 [R8], R16 ;  /* 0x000000100800b388 */ /* 0x0007e40000000a00 */
.L_x_8:
[----:B------:R-:W-:Y:S05]  /*03c0*/  BSYNC.RECONVERGENT B0 ;  /* 0x0000000000007941 */ /* 0x000fea0003800200 */
.L_x_7:
[----:B------:R-:W-:Y:S01]  /*03d0*/  BAR.SYNC.DEFER_BLOCKING 0x0 ;  /* 0x0000000000007b1d */ /* 0x000fe20000010000 */
[----:B------:R-:W-:-:S05]  /*03e0*/  LOP3.LUT P3, R18, R18, 0x3ff, RZ, 0xc0, !PT ;  /* 0x000003ff12127812 */ /* 0x000fca000786c0ff */
[----:B------:R-:W-:Y:S04]  /*03f0*/  BSSY.RECONVERGENT B0, `(.L_x_9) ;  /* 0x0000007000007945 */ /* 0x000fe80003800200 */
[----:B------:R-:W-:Y:S05]  /*0400*/  @P2 BRA `(.L_x_10) ;  /* 0x0000000000142947 */ /* 0x000fea0003800000 */
[----:B0--3--:R-:W-:Y:S04]  /*0410*/  LDS.64 R16, [R8] ;  /* 0x0000000008107984 */ /* 0x009fe80000000a00 */
[----:B-12---:R-:W0:Y:S02]  /*0420*/  LDS.64 R14, [R8+-0x80] ;  /* 0xffff8000080e7984 */ /* 0x006e240000000a00 */
[----:B0-----:R-:W-:-:S04]  /*0430*/  ISETP.GE.U32.AND P2, PT, R16, R14, PT ;  /* 0x0000000e1000720c */ /* 0x001fc80003f46070 */
[----:B------:R-:W-:-:S13]  /*0440*/  ISETP.GE.AND.EX P2, PT, R17, R15, PT, P2 ;  /* 0x0000000f1100720c */ /* 0x000fda0003f46320 */
[----:B------:R4:W-:Y:S02]  /*0450*/  @!P2 STS.64 [R8], R14 ;  /* 0x0000000e0800a388 */ /* 0x0009e40000000a00 */
.L_x_10:
[----:B------:R-:W-:Y:S05]  /*0460*/  BSYNC.RECONVERGENT B0 ;  /* 0x0000000000007941 */ /* 0x000fea0003800200 */
.L_x_9:
[----:B------:R-:W-:Y:S06]  /*0470*/  BAR.SYNC.DEFER_BLOCKING 0x0 ;  /* 0x0000000000007b1d */ /* 0x000fec0000010000 */
[----:B------:R-:W-:Y:S04]  /*0480*/  BSSY.RECONVERGENT B0, `(.L_x_11) ;  /* 0x0000007000007945 */ /* 0x000fe80003800200 */
[----:B------:R-:W-:Y:S05]  /*0490*/  @P1 BRA `(.L_x_12) ;  /* 0x0000000000141947 */ /* 0x000fea0003800000 */
[----:B0--3--:R-:W-:Y:S04]  /*04a0*/  LDS.64 R16, [R8] ;  /* 0x0000000008107984 */ /* 0x009fe80000000a00 */
[----:B-12-4-:R-:W0:Y:S02]  /*04b0*/  LDS.64 R14, [R8+-0x100] ;  /* 0xffff0000080e7984 */ /* 0x016e240000000a00 */
[----:B0-----:R-:W-:-:S04]  /*04c0*/  ISETP.GE.U32.AND P1, PT, R16, R14, PT ;  /* 0x0000000e1000720c */ /* 0x001fc80003f26070 */
[----:B------:R-:W-:-:S13]  /*04d0*/  ISETP.GE.AND.EX P1, PT, R17, R15, PT, P1 ;  /* 0x0000000f1100720c */ /* 0x000fda0003f26310 */
[----:B------:R0:W-:Y:S02]  /*04e0*/  @!P1 STS.64 [R8], R14 ;  /* 0x0000000e08009388 */ /* 0x0001e40000000a00 */
.L_x_12:
[----:B------:R-:W-:Y:S05]  /*04f0*/  BSYNC.RECONVERGENT B0 ;  /* 0x0000000000007941 */ /* 0x000fea0003800200 */
.L_x_11:
        /* <DEDUP_REMOVED lines=8> */
.L_x_14:
[----:B------:R-:W-:Y:S05]  /*0580*/  BSYNC.RECONVERGENT B0 ;  /* 0x0000000000007941 */ /* 0x000fea0003800200 */
.L_x_13:
        /* <DEDUP_REMOVED lines=8> */
.L_x_16:
[----:B------:R-:W-:Y:S05]  /*0610*/  BSYNC.RECONVERGENT B0 ;  /* 0x0000000000007941 */ /* 0x000fea0003800200 */
.L_x_15:
[----:B------:R-:W-:Y:S06]  /*0620*/  BAR.SYNC.DEFER_BLOCKING 0x0 ;  /* 0x0000000000007b1d */ /* 0x000fec0000010000 */
[----:B------:R-:W-:Y:S04]  /*0630*/  BSSY.RECONVERGENT B0, `(.L_x_17) ;  /* 0x0000007000007945 */ /* 0x000fe80003800200 */
[----:B------:R-:W-:Y:S05]  /*0640*/  @P4 BRA `(.L_x_18) ;  /* 0x0000000000144947 */ /* 0x000fea0003800000 */
[----:B012-4-:R-:W-:Y:S04]  /*0650*/  LDS.64 R14, [R8] ;  /* 0x00000000080e7984 */ /* 0x017fe80000000a00 */
[----:B---3--:R-:W0:Y:S02]  /*0660*/  LDS.64 R16, [R8+-0x800] ;  /* 0xfff8000008107984 */ /* 0x008e240000000a00 */
[----:B0-----:R-:W-:-:S04]  /*0670*/  ISETP.GE.U32.AND P0, PT, R14, R16, PT ;  /* 0x000000100e00720c */ /* 0x001fc80003f06070 */
[----:B------:R-:W-:-:S13]  /*0680*/  ISETP.GE.AND.EX P0, PT, R15, R17, PT, P0 ;  /* 0x000000110f00720c */ /* 0x000fda0003f06300 */
[----:B------:R0:W-:Y:S02]  /*0690*/  @!P0 STS.64 [R8], R16 ;  /* 0x0000001008008388 */ /* 0x0001e40000000a00 */
.L_x_18:
[----:B------:R-:W-:Y:S05]  /*06a0*/  BSYNC.RECONVERGENT B0 ;  /* 0x0000000000007941 */ /* 0x000fea0003800200 */
.L_x_17:
        /* <DEDUP_REMOVED lines=8> */
.L_x_20:
[----:B------:R-:W-:Y:S05]  /*0730*/  BSYNC.RECONVERGENT B0 ;  /* 0x0000000000007941 */ /* 0x000fea0003800200 */
.L_x_19:
[----:B------:R-:W-:Y:S01]  /*0740*/  BAR.SYNC.DEFER_BLOCKING 0x0 ;  /* 0x0000000000007b1d */ /* 0x000fe20000010000 */
[----:B------:R-:W-:Y:S02]  /*0750*/  ISETP.NE.AND P5, PT, R18, RZ, PT ;  /* 0x000000ff1200720c */ /* 0x000fe40003fa5270 */
[----:B------:R-:W-:Y:S02]  /*0760*/  ISETP.NE.AND P4, PT, R2, RZ, PT ;  /* 0x000000ff0200720c */ /* 0x000fe40003f85270 */
[----:B------:R-:W-:-:S03]  /*0770*/  ISETP.NE.AND P3, PT, R11, RZ, PT ;  /* 0x000000ff0b00720c */ /* 0x000fc60003f65270 */
[----:B0--3--:R-:W0:Y:S01]  /*0780*/  @!P6 LDC.64 R16, c[0x0][0x388] ;  /* 0x0000e200ff10eb82 */ /* 0x009e220000000a00 */
[----:B------:R-:W-:Y:S01]  /*0790*/  BSSY.RECONVERGENT B0, `(.L_x_21) ;  /* 0x0000011000007945 */ /* 0x000fe20003800200 */
[----:B------:R-:W-:Y:S02]  /*07a0*/  ISETP.NE.AND P2, PT, R10, RZ, PT ;  /* 0x000000ff0a00720c */ /* 0x000fe40003f45270 */
[----:B------:R-:W-:Y:S02]  /*07b0*/  ISETP.NE.AND P1, PT, R9, RZ, PT ;  /* 0x000000ff0900720c */ /* 0x000fe40003f25270 */
[----:B------:R-:W-:Y:S01]  /*07c0*/  ISETP.NE.AND P0, PT, R7, RZ, PT ;  /* 0x000000ff0700720c */ /* 0x000fe20003f05270 */
[----:B-12-4-:R-:W1:Y:S04]  /*07d0*/  @!P6 LDS.64 R14, [UR4+0x1ff8] ;  /* 0x001ff804ff0ee984 */ /* 0x016e680008000a00 */
[----:B------:R-:W-:Y:S01]  /*07e0*/  @!P6 STS.64 [UR4+0x1ff8], RZ ;  /* 0x001ff8ffff00e988 */ /* 0x000fe20008000a04 */
[----:B0-----:R-:W-:-:S05]  /*07f0*/  @!P6 IMAD.WIDE.U32 R16, R0, 0x8, R16 ;  /* 0x000000080010e825 */ /* 0x001fca00078e0010 */
[----:B-1----:R0:W-:Y:S01]  /*0800*/  @!P6 STG.E.64 desc[UR6][R16.64], R14 ;  /* 0x0000000e1000e986 */ /* 0x0021e2000c101b06 */
[----:B------:R-:W-:Y:S01]  /*0810*/  BAR.SYNC.DEFER_BLOCKING 0x0 ;  /* 0x0000000000007b1d */ /* 0x000fe20000010000 */
[----:B------:R-:W-:-:S05]  /*0820*/  ISETP.NE.AND P6, PT, R6, RZ, PT ;  /* 0x000000ff0600720c */ /* 0x000fca0003fc5270 */
[----:B------:R-:W-:Y:S08]  /*0830*/  @P5 BRA `(.L_x_22) ;  /* 0x0000000000185947 */ /* 0x000ff00003800000 */
[----:B------:R-:W-:Y:S04]  /*0840*/  LDS.64 R6, [R8+-0x1000] ;  /* 0xfff0000008067984 */ /* 0x000fe80000000a00 */
[----:B------:R-:W1:Y:S02]  /*0850*/  LDS.64 R10, [R8] ;  /* 0x00000000080a7984 */ /* 0x000e640000000a00 */
[----:B-1----:R-:W-:Y:S02]  /*0860*/  ISETP.GE.U32.AND P5, PT, R10, R6, PT ;  /* 0x000000060a00720c */ /* 0x002fe40003fa6070 */
[----:B------:R1:W-:Y:S02]  /*0870*/  STS.64 [R8+-0x1000], R10 ;  /* 0xfff0000a08007388 */ /* 0x0003e40000000a00 */
[----:B------:R-:W-:-:S13]  /*0880*/  ISETP.GE.AND.EX P5, PT, R11, R7, PT, P5 ;  /* 0x000000070b00720c */ /* 0x000fda0003fa6350 */
[----:B------:R1:W-:Y:S02]  /*0890*/  @!P5 STS.64 [R8], R6 ;  /* 0x000000060800d388 */ /* 0x0003e40000000a00 */
.L_x_22:
[----:B------:R-:W-:Y:S05]  /*08a0*/  BSYNC.RECONVERGENT B0 ;  /* 0x0000000000007941 */ /* 0x000fea0003800200 */
.L_x_21:
[----:B------:R-:W-:Y:S01]  /*08b0*/  BAR.SYNC.DEFER_BLOCKING 0x0 ;  /* 0x0000000000007b1d */ /* 0x000fe20000010000 */
[----:B------:R-:W-:-:S05]  /*08c0*/  ISETP.NE.AND P5, PT, R5, RZ, PT ;  /* 0x000000ff0500720c */ /* 0x000fca0003fa5270 */
[----:B------:R-:W-:Y:S04]  /*08d0*/  BSSY.RECONVERGENT B0, `(.L_x_23) ;  /* 0x0000008000007945 */ /* 0x000fe80003800200 */
[----:B------:R-:W-:Y:S05]  /*08e0*/  @P3 BRA `(.L_x_24) ;  /* 0x0000000000183947 */ /* 0x000fea0003800000 */
[----:B-1----:R-:W-:Y:S04]  /*08f0*/  LDS.64 R6, [R8+-0x800] ;  /* 0xfff8000008067984 */ /* 0x002fe80000000a00 */
[----:B------:R-:W1:Y:S02]  /*0900*/  LDS.64 R10, [R8] ;  /* 0x00000000080a7984 */ /* 0x000e640000000a00 */
[----:B-1----:R-:W-:Y:S02]  /*0910*/  ISETP.GE.U32.AND P3, PT, R10, R6, PT ;  /* 0x000000060a00720c */ /* 0x002fe40003f66070 */
[----:B------:R2:W-:Y:S02]  /*0920*/  STS.64 [R8+-0x800], R10 ;  /* 0xfff8000a08007388 */ /* 0x0005e40000000a00 */
[----:B------:R-:W-:-:S13]  /*0930*/  ISETP.GE.AND.EX P3, PT, R11, R7, PT, P3 ;  /* 0x000000070b00720c */ /* 0x000fda0003f66330 */
[----:B------:R2:W-:Y:S02]  /*0940*/  @!P3 STS.64 [R8], R6 ;  /* 0x000000060800b388 */ /* 0x0005e40000000a00 */
.L_x_24:
[----:B------:R-:W-:Y:S05]  /*0950*/  BSYNC.RECONVERGENT B0 ;  /* 0x0000000000007941 */ /* 0x000fea0003800200 */
.L_x_23:
[----:B------:R-:W-:Y:S01]  /*0960*/  BAR.SYNC.DEFER_BLOCKING 0x0 ;  /* 0x0000000000007b1d */ /* 0x000fe20000010000 */
[----:B------:R-:W-:-:S05]  /*0970*/  ISETP.NE.AND P3, PT, R4, RZ, PT ;  /* 0x000000ff0400720c */ /* 0x000fca0003f65270 */
[----:B------:R-:W-:Y:S04]  /*0980*/  BSSY.RECONVERGENT B0, `(.L_x_25) ;  /* 0x0000008000007945 */ /* 0x000fe80003800200 */
[----:B------:R-:W-:Y:S05]  /*0990*/  @P2 BRA `(.L_x_26) ;  /* 0x0000000000182947 */ /* 0x000fea0003800000 */
[----:B------:R-:W-:Y:S04]  /*09a0*/  LDS.64 R4, [R8+-0x400] ;  /* 0xfffc000008047984 */ /* 0x000fe80000000a00 */
[----:B-12---:R-:W1:Y:S02]  /*09b0*/  LDS.64 R6, [R8] ;  /* 0x0000000008067984 */ /* 0x006e640000000a00 */
[----:B-1----:R-:W-:Y:S02]  /*09c0*/  ISETP.GE.U32.AND P2, PT, R6, R4, PT ;  /* 0x000000040600720c */ /* 0x002fe40003f46070 */
[----:B------:R3:W-:Y:S02]  /*09d0*/  STS.64 [R8+-0x400], R6 ;  /* 0xfffc000608007388 */ /* 0x0007e40000000a00 */
[----:B------:R-:W-:-:S13]  /*09e0*/  ISETP.GE.AND.EX P2, PT, R7, R5, PT, P2 ;  /* 0x000000050700720c */ /* 0x000fda0003f46320 */
[----:B------:R3:W-:Y:S02]  /*09f0*/  @!P2 STS.64 [R8], R4 ;  /* 0x000000040800a388 */ /* 0x0007e40000000a00 */
.L_x_26:
[----:B------:R-:W-:Y:S05]  /*0a00*/  BSYNC.RECONVERGENT B0 ;  /* 0x0000000000007941 */ /* 0x000fea0003800200 */
.L_x_25:
[----:B------:R-:W-:Y:S01]  /*0a10*/  BAR.SYNC.DEFER_BLOCKING 0x0 ;  /* 0x0000000000007b1d */ /* 0x000fe20000010000 */
[----:B------:R-:W-:-:S05]  /*0a20*/  ISETP.NE.AND P2, PT, R3, RZ, PT ;  /* 0x000000ff0300720c */ /* 0x000fca0003f45270 */
[----:B------:R-:W-:Y:S04]  /*0a30*/  BSSY.RECONVERGENT B0, `(.L_x_27) ;  /* 0x0000008000007945 */ /* 0x000fe80003800200 */
[----:B------:R-:W-:Y:S05]  /*0a40*/  @P1 BRA `(.L_x_28) ;  /* 0x0000000000181947 */ /* 0x000fea0003800000 */
[----:B------:R-:W-:Y:S04]  /*0a50*/  LDS.64 R2, [R8+-0x200] ;  /* 0xfffe000008027984 */ /* 0x000fe80000000a00 */
[----:B---3--:R-:W3:Y:S02]  /*0a60*/  LDS.64 R4, [R8] ;  /* 0x0000000008047984 */ /* 0x008ee40000000a00 */
[----:B---3--:R-:W-:Y:S02]  /*0a70*/  ISETP.GE.U32.AND P1, PT, R4, R2, PT ;  /* 0x000000020400720c */ /* 0x008fe40003f26070 */
[----:B------:R4:W-:Y:S02]  /*0a80*/  STS.64 [R8+-0x200], R4 ;  /* 0xfffe000408007388 */ /* 0x0009e40000000a00 */
[----:B------:R-:W-:-:S13]  /*0a90*/  ISETP.GE.AND.EX P1, PT, R5, R3, PT, P1 ;  /* 0x000000030500720c */ /* 0x000fda0003f26310 */
[----:B------:R4:W-:Y:S02]  /*0aa0*/  @!P1 STS.64 [R8], R2 ;  /* 0x0000000208009388 */ /* 0x0009e40000000a00 */
.L_x_28:
[----:B------:R-:W-:Y:S05]  /*0ab0*/  BSYNC.RECONVERGENT B0 ;  /* 0x0000000000007941 */ /* 0x000fea0003800200 */
.L_x_27:
[----:B------:R-:W-:Y:S06]  /*0ac0*/  BAR.SYNC.DEFER_BLOCKING 0x0 ;  /* 0x0000000000007b1d */ /* 0x000fec0000010000 */
[----:B------:R-:W-:Y:S04]  /*0ad0*/  BSSY.RECONVERGENT B0, `(.L_x_29) ;  /* 0x0000008000007945 */ /* 0x000fe80003800200 */
[----:B------:R-:W-:Y:S05]  /*0ae0*/  @P0 BRA `(.L_x_30) ;  /* 0x0000000000180947 */ /* 0x000fea0003800000 */
[----:B----4-:R-:W-:Y:S04]  /*0af0*/  LDS.64 R2, [R8+-0x100] ;  /* 0xffff000008027984 */ /* 0x010fe80000000a00 */
[----:B---3--:R-:W3:Y:S02]  /*0b00*/  LDS.64 R4, [R8] ;  /* 0x0000000008047984 */ /* 0x008ee40000000a00 */
[----:B---3--:R-:W-:Y:S02]  /*0b10*/  ISETP.GE.U32.AND P0, PT, R4, R2, PT ;  /* 0x000000020400720c */ /* 0x008fe40003f06070 */
[----:B------:R3:W-:Y:S02]  /*0b20*/  STS.64 [R8+-0x100], R4 ;  /* 0xffff000408007388 */ /* 0x0007e40000000a00 */
[----:B------:R-:W-:-:S13]  /*0b30*/  ISETP.GE.AND.EX P0, PT, R5, R3, PT, P0 ;  /* 0x000000030500720c */ /* 0x000fda0003f06300 */
[----:B------:R3:W-:Y:S02]  /*0b40*/  @!P0 STS.64 [R8], R2 ;  /* 0x0000000208008388 */ /* 0x0007e40000000a00 */
.L_x_30:
[----:B------:R-:W-:Y:S05]  /*0b50*/  BSYNC.RECONVERGENT B0 ;  /* 0x0000000000007941 */ /* 0x000fea0003800200 */
.L_x_29:
[----:B------:R-:W-:Y:S06]  /*0b60*/  BAR.SYNC.DEFER_BLOCKING 0x0 ;  /* 0x0000000000007b1d */ /* 0x000fec0000010000 */
[----:B------:R-:W-:Y:S04]  /*0b70*/  BSSY.RECONVERGENT B0, `(.L_x_31) ;  /* 0x0000008000007945 */ /* 0x000fe80003800200 */
[----:B------:R-:W-:Y:S05]  /*0b80*/  @P6 BRA `(.L_x_32) ;  /* 0x0000000000186947 */ /* 0x000fea0003800000 */
[----:B---34-:R-:W-:Y:S04]  /*0b90*/  LDS.64 R2, [R8+-0x80] ;  /* 0xffff800008027984 */ /* 0x018fe80000000a00 */
[----:B------:R-:W3:Y:S02]  /*0ba0*/  LDS.64 R4, [R8] ;  /* 0x0000000008047984 */ /* 0x000ee40000000a00 */
[----:B---3--:R-:W-:Y:S02]  /*0bb0*/  ISETP.GE.U32.AND P0, PT, R4, R2, PT ;  /* 0x000000020400720c */ /* 0x008fe40003f06070 */
[----:B------:R3:W-:Y:S02]  /*0bc0*/  STS.64 [R8+-0x80], R4 ;  /* 0xffff800408007388 */ /* 0x0007e40000000a00 */
[----:B------:R-:W-:-:S13]  /*0bd0*/  ISETP.GE.AND.EX P0, PT, R5, R3, PT, P0 ;  /* 0x000000030500720c */ /* 0x000fda0003f06300 */
[----:B------:R3:W-:Y:S02]  /*0be0*/  @!P0 STS.64 [R8], R2 ;  /* 0x0000000208008388 */ /* 0x0007e40000000a00 */
.L_x_32:
[----:B------:R-:W-:Y:S05]  /*0bf0*/  BSYNC.RECONVERGENT B0 ;  /* 0x0000000000007941 */ /* 0x000fea0003800200 */
.L_x_31:
        /* <DEDUP_REMOVED lines=9> */
.L_x_34:
[----:B------:R-:W-:Y:S05]  /*0c90*/  BSYNC.RECONVERGENT B0 ;  /* 0x0000000000007941 */ /* 0x000fea0003800200 */
.L_x_33:
        /* <DEDUP_REMOVED lines=9> */
.L_x_36:
[----:B------:R-:W-:Y:S05]  /*0d30*/  BSYNC.RECONVERGENT B0 ;  /* 0x0000000000007941 */ /* 0x000fea0003800200 */
.L_x_35:
        /* <DEDUP_REMOVED lines=9> */
.L_x_38:
[----:B------:R-:W-:Y:S05]  /*0dd0*/  BSYNC.RECONVERGENT B0 ;  /* 0x0000000000007941 */ /* 0x000fea0003800200 */
.L_x_37:
[----:B------:R-:W-:Y:S06]  /*0de0*/  BAR.SYNC.DEFER_BLOCKING 0x0 ;  /* 0x0000000000007b1d */ /* 0x000fec0000010000 */
[----:B------:R-:W-:Y:S04]  /*0df0*/  BSSY.RECONVERGENT B0, `(.L_x_39) ;  /* 0x0000008000007945 */ /* 0x000fe80003800200 */
[----:B------:R-:W-:Y:S05]  /*0e00*/  @!P4 BRA `(.L_x_40) ;  /* 0x000000000018c947 */ /* 0x000fea0003800000 */
[----:B---34-:R-:W-:Y:S04]  /*0e10*/  LDS.64 R2, [R8+-0x8] ;  /* 0xfffff80008027984 */ /* 0x018fe80000000a00 */
[----:B------:R-:W3:Y:S02]  /*0e20*/  LDS.64 R4, [R8] ;  /* 0x0000000008047984 */ /* 0x000ee40000000a00 */
[----:B---3--:R-:W-:Y:S02]  /*0e30*/  ISETP.GE.U32.AND P0, PT, R4, R2, PT ;  /* 0x000000020400720c */ /* 0x008fe40003f06070 */
[----:B------:R3:W-:Y:S02]  /*0e40*/  STS.64 [R8+-0x8], R4 ;  /* 0xfffff80408007388 */ /* 0x0007e40000000a00 */
[----:B------:R-:W-:-:S13]  /*0e50*/  ISETP.GE.AND.EX P0, PT, R5, R3, PT, P0 ;  /* 0x000000030500720c */ /* 0x000fda0003f06300 */
[----:B------:R3:W-:Y:S02]  /*0e60*/  @!P0 STS.64 [R8], R2 ;  /* 0x0000000208008388 */ /* 0x0007e40000000a00 */
.L_x_40:
[----:B------:R-:W-:Y:S05]  /*0e70*/  BSYNC.RECONVERGENT B0 ;  /* 0x0000000000007941 */ /* 0x000fea0003800200 */
.L_x_39:
[----:B------:R-:W-:Y:S06]  /*0e80*/  BAR.SYNC.DEFER_BLOCKING 0x0 ;  /* 0x0000000000007b1d */ /* 0x000fec0000010000 */
[----:B-1234-:R-:W1:Y:S04]  /*0e90*/  LDS.64 R8, [R8] ;  /* 0x0000000008087984 */ /* 0x01ee680000000a00 */
[----:B-1----:R-:W-:Y:S01]  /*0ea0*/  STG.E.64 desc[UR6][R12.64], R8 ;  /* 0x000000080c007986 */ /* 0x002fe2000c101b06 */
[----:B------:R-:W-:Y:S06]  /*0eb0*/  BAR.SYNC.DEFER_BLOCKING 0x0 ;  /* 0x0000000000007b1d */ /* 0x000fec0000010000 */
[----:B------:R-:W-:Y:S05]  /*0ec0*/  EXIT ;  /* 0x000000000000794d */ /* 0x000fea0003800000 */
.L_x_41:
        /* <DEDUP_REMOVED lines=11> */
.L_x_43:


//--------------------- .nv.shared.reserved.0     --------------------------
	.section	.nv.shared.reserved.0,"aw",@nobits
	.weak		__nv_reservedSMEM_offset_0_alias
	.size		__nv_reservedSMEM_offset_0_alias, 0, 64
	.other		__nv_reservedSMEM_offset_0_alias,@"STO_CUDA_RESERVED_SHARED STV_DEFAULT"
__nv_reservedSMEM_offset_0_alias:
	.zero		0
	.zero		64


//--------------------- .nv.shared._Z23Blelloch_Exclusive_ScanPxS_ --------------------------
	.section	.nv.shared._Z23Blelloch_Exclusive_ScanPxS_,"aw",@nobits
	.sectionflags	@""
	.align	8
.nv.shared._Z23Blelloch_Exclusive_ScanPxS_:
	.zero		9216


//--------------------- .nv.constant0._Z3AddPxS_  --------------------------
	.section	.nv.constant0._Z3AddPxS_,"a",@progbits
	.sectionflags	@""
	.align	4
.nv.constant0._Z3AddPxS_:
	.zero		912


//--------------------- .nv.constant0._Z23Blelloch_Exclusive_ScanPxS_ --------------------------
	.section	.nv.constant0._Z23Blelloch_Exclusive_ScanPxS_,"a",@progbits
	.sectionflags	@""
	.align	4
.nv.constant0._Z23Blelloch_Exclusive_ScanPxS_:
	.zero		912


//--------------------- SYMBOLS --------------------------

	.type		.nv.reservedSmem.offset0,@object
	.size		.nv.reservedSmem.offset0,0x4
	.type		.nv.reservedSmem.cap,@object
	.size		.nv.reservedSmem.cap,0x4
